//
// Generated by NVIDIA NVVM Compiler
//
// Compiler Build ID: CL-36424714
// Cuda compilation tools, release 13.0, V13.0.88
// Based on NVVM 20.0.0
//

.version 9.0
.target sm_100
.address_size 64

	// .globl	_Z7conv_k3PKiS0_Piii

.visible .entry _Z7conv_k3PKiS0_Piii(
	.param .u64 .ptr .align 1 _Z7conv_k3PKiS0_Piii_param_0,
	.param .u64 .ptr .align 1 _Z7conv_k3PKiS0_Piii_param_1,
	.param .u64 .ptr .align 1 _Z7conv_k3PKiS0_Piii_param_2,
	.param .u32 _Z7conv_k3PKiS0_Piii_param_3,
	.param .u32 _Z7conv_k3PKiS0_Piii_param_4
)
{
	.reg .pred 	%p<8>;
	.reg .b32 	%r<48>;
	.reg .b64 	%rd<14>;

	ld.param.u64 	%rd1, [_Z7conv_k3PKiS0_Piii_param_0];
	ld.param.u64 	%rd2, [_Z7conv_k3PKiS0_Piii_param_1];
	ld.param.u64 	%rd3, [_Z7conv_k3PKiS0_Piii_param_2];
	ld.param.u32 	%r4, [_Z7conv_k3PKiS0_Piii_param_3];
	ld.param.u32 	%r6, [_Z7conv_k3PKiS0_Piii_param_4];
	mov.u32 	%r7, %ntid.x;
	mov.u32 	%r8, %ctaid.x;
	mov.u32 	%r9, %tid.x;
	mad.lo.s32 	%r10, %r7, %r8, %r9;
	mov.u32 	%r11, %ntid.y;
	mov.u32 	%r12, %ctaid.y;
	mov.u32 	%r13, %tid.y;
	mad.lo.s32 	%r14, %r11, %r12, %r13;
	setp.lt.s32 	%p1, %r10, 1;
	add.s32 	%r15, %r6, -1;
	setp.ge.s32 	%p2, %r10, %r15;
	or.pred  	%p3, %p1, %p2;
	setp.eq.s32 	%p4, %r14, 0;
	or.pred  	%p5, %p4, %p3;
	add.s32 	%r16, %r4, -1;
	setp.ge.s32 	%p6, %r14, %r16;
	or.pred  	%p7, %p5, %p6;
	@%p7 bra 	$L__BB0_2;
	mul.lo.s32 	%r17, %r6, %r14;
	cvta.to.global.u64 	%rd4, %rd1;
	cvta.to.global.u64 	%rd5, %rd2;
	cvta.to.global.u64 	%rd6, %rd3;
	sub.s32 	%r18, %r17, %r6;
	add.s32 	%r19, %r18, %r10;
	mul.wide.s32 	%rd7, %r19, 4;
	add.s64 	%rd8, %rd4, %rd7;
	ld.global.u32 	%r20, [%rd8+-4];
	ld.global.u32 	%r21, [%rd5];
	mul.lo.s32 	%r22, %r21, %r20;
	ld.global.u32 	%r23, [%rd8];
	ld.global.u32 	%r24, [%rd5+4];
	ld.global.u32 	%r25, [%rd8+4];
	ld.global.u32 	%r26, [%rd5+8];
	mul.wide.s32 	%rd9, %r6, 4;
	add.s64 	%rd10, %rd8, %rd9;
	ld.global.u32 	%r27, [%rd10+-4];
	ld.global.u32 	%r28, [%rd5+12];
	add.s32 	%r29, %r17, %r10;
	ld.global.u32 	%r30, [%rd10];
	ld.global.u32 	%r31, [%rd5+16];
	ld.global.u32 	%r32, [%rd10+4];
	ld.global.u32 	%r33, [%rd5+20];
	add.s64 	%rd11, %rd10, %rd9;
	ld.global.u32 	%r34, [%rd11+-4];
	ld.global.u32 	%r35, [%rd5+24];
	ld.global.u32 	%r36, [%rd11];
	ld.global.u32 	%r37, [%rd5+28];
	ld.global.u32 	%r38, [%rd11+4];
	ld.global.u32 	%r39, [%rd5+32];
	mad.lo.s32 	%r40, %r24, %r23, %r22;
	mad.lo.s32 	%r41, %r26, %r25, %r40;
	mad.lo.s32 	%r42, %r28, %r27, %r41;
	mad.lo.s32 	%r43, %r31, %r30, %r42;
	mad.lo.s32 	%r44, %r33, %r32, %r43;
	mad.lo.s32 	%r45, %r35, %r34, %r44;
	mad.lo.s32 	%r46, %r37, %r36, %r45;
	mad.lo.s32 	%r47, %r39, %r38, %r46;
	mul.wide.s32 	%rd12, %r29, 4;
	add.s64 	%rd13, %rd6, %rd12;
	st.global.u32 	[%rd13], %r47;
$L__BB0_2:
	ret;

}
	// .globl	_Z8sobel_exPKiPiii
.visible .entry _Z8sobel_exPKiPiii(
	.param .u64 .ptr .align 1 _Z8sobel_exPKiPiii_param_0,
	.param .u64 .ptr .align 1 _Z8sobel_exPKiPiii_param_1,
	.param .u32 _Z8sobel_exPKiPiii_param_2,
	.param .u32 _Z8sobel_exPKiPiii_param_3
)
{
	.reg .pred 	%p<8>;
	.reg .b32 	%r<49>;
	.reg .b64 	%rd<12>;

	ld.param.u64 	%rd1, [_Z8sobel_exPKiPiii_param_0];
	ld.param.u64 	%rd2, [_Z8sobel_exPKiPiii_param_1];
	ld.param.u32 	%r4, [_Z8sobel_exPKiPiii_param_2];
	ld.param.u32 	%r6, [_Z8sobel_exPKiPiii_param_3];
	mov.u32 	%r7, %ntid.x;
	mov.u32 	%r8, %ctaid.x;
	mov.u32 	%r9, %tid.x;
	mad.lo.s32 	%r10, %r7, %r8, %r9;
	mov.u32 	%r11, %ntid.y;
	mov.u32 	%r12, %ctaid.y;
	mov.u32 	%r13, %tid.y;
	mad.lo.s32 	%r14, %r11, %r12, %r13;
	setp.lt.s32 	%p1, %r10, 1;
	add.s32 	%r15, %r6, -1;
	setp.ge.s32 	%p2, %r10, %r15;
	or.pred  	%p3, %p1, %p2;
	setp.eq.s32 	%p4, %r14, 0;
	or.pred  	%p5, %p4, %p3;
	add.s32 	%r16, %r4, -1;
	setp.ge.s32 	%p6, %r14, %r16;
	or.pred  	%p7, %p5, %p6;
	@%p7 bra 	$L__BB1_2;
	mul.lo.s32 	%r17, %r6, %r14;
	cvta.to.global.u64 	%rd3, %rd1;
	cvta.to.global.u64 	%rd4, %rd2;
	sub.s32 	%r18, %r17, %r6;
	add.s32 	%r19, %r18, %r10;
	mul.wide.s32 	%rd5, %r19, 4;
	add.s64 	%rd6, %rd3, %rd5;
	ld.global.u32 	%r20, [%rd6+-4];
	ld.global.u32 	%r21, [%rd6];
	ld.global.u32 	%r22, [%rd6+4];
	mul.wide.s32 	%rd7, %r6, 4;
	add.s64 	%rd8, %rd6, %rd7;
	ld.global.u32 	%r23, [%rd8+-4];
	ld.global.u32 	%r24, [%rd8+4];
	add.s64 	%rd9, %rd8, %rd7;
	ld.global.u32 	%r25, [%rd9+-4];
	ld.global.u32 	%r26, [%rd9];
	ld.global.u32 	%r27, [%rd9+4];
	shl.b32 	%r28, %r23, 1;
	sub.s32 	%r29, %r20, %r22;
	add.s32 	%r30, %r29, %r28;
	add.s32 	%r31, %r30, %r25;
	shl.b32 	%r32, %r24, 1;
	add.s32 	%r33, %r32, %r26;
	sub.s32 	%r34, %r31, %r33;
	shl.b32 	%r35, %r21, 1;
	add.s32 	%r36, %r35, %r20;
	add.s32 	%r37, %r36, %r22;
	shl.b32 	%r38, %r26, 1;
	add.s32 	%r39, %r25, %r38;
	add.s32 	%r40, %r39, %r27;
	sub.s32 	%r41, %r37, %r40;
	abs.s32 	%r42, %r34;
	abs.s32 	%r43, %r41;
	add.s32 	%r44, %r43, %r42;
	shr.u32 	%r45, %r44, 31;
	add.s32 	%r46, %r44, %r45;
	shr.s32 	%r47, %r46, 1;
	add.s32 	%r48, %r17, %r10;
	mul.wide.s32 	%rd10, %r48, 4;
	add.s64 	%rd11, %rd4, %rd10;
	st.global.u32 	[%rd11], %r47;
$L__BB1_2:
	ret;

}


// ===== COMPILED SASS (sm_100) =====

	.target	sm_100

	.elftype	@"ET_EXEC"


//--------------------- .note.nv.tkinfo           --------------------------
	.section	.note.nv.tkinfo,"",@"SHT_NOTE"
	.sectionflags	@"SHF_NOTE_NV_TKINFO"
	.tkinfo
        /*0018*/ 	.word	0x00000002
        /*0030*/ 	.string	""
        /*0030*/ 	.string	"ptxas"
        /*0030*/ 	.string	"Cuda compilation tools, release 13.0, V13.0.88"
        /*0030*/ 	.string	"Build cuda_13.0.r13.0/compiler.36424714_0"
        /*0030*/ 	.string	"-arch sm_100 -m 64 "



//--------------------- .note.nv.cuinfo           --------------------------
	.section	.note.nv.cuinfo,"",@"SHT_NOTE"
	.sectionflags	@"SHF_NOTE_NV_CUINFO"
        /*0018*/ 	.short	0x0002
        /*001a*/ 	.short	0x0064
        /*001c*/ 	.short	0x0082
	.zero		2


//--------------------- .nv.info                  --------------------------
	.section	.nv.info,"",@"SHT_CUDA_INFO"
	.align	4


	//----- nvinfo : EIATTR_REGCOUNT
	.align		4
        /*0000*/ 	.byte	0x04, 0x2f
        /*0002*/ 	.short	(.L_1 - .L_0)
	.align		4
.L_0:
        /*0004*/ 	.word	index@(_Z7conv_k3PKiS0_Piii)
        /*0008*/ 	.word	0x0000001e


	//----- nvinfo : EIATTR_FRAME_SIZE
	.align		4
.L_1:
        /*000c*/ 	.byte	0x04, 0x11
        /*000e*/ 	.short	(.L_3 - .L_2)
	.align		4
.L_2:
        /*0010*/ 	.word	index@(_Z7conv_k3PKiS0_Piii)
        /*0014*/ 	.word	0x00000000


	//----- nvinfo : EIATTR_REGCOUNT
	.align		4
.L_3:
        /*0018*/ 	.byte	0x04, 0x2f
        /*001a*/ 	.short	(.L_5 - .L_4)
	.align		4
.L_4:
        /*001c*/ 	.word	index@(_Z8sobel_exPKiPiii)
        /*0020*/ 	.word	0x00000016


	//----- nvinfo : EIATTR_FRAME_SIZE
	.align		4
.L_5:
        /*0024*/ 	.byte	0x04, 0x11
        /*0026*/ 	.short	(.L_7 - .L_6)
	.align		4
.L_6:
        /*0028*/ 	.word	index@(_Z8sobel_exPKiPiii)
        /*002c*/ 	.word	0x00000000


	//----- nvinfo : EIATTR_MIN_STACK_SIZE
	.align		4
.L_7:
        /*0030*/ 	.byte	0x04, 0x12
        /*0032*/ 	.short	(.L_9 - .L_8)
	.align		4
.L_8:
        /*0034*/ 	.word	index@(_Z8sobel_exPKiPiii)
        /*0038*/ 	.word	0x00000000


	//----- nvinfo : EIATTR_MIN_STACK_SIZE
	.align		4
.L_9:
        /*003c*/ 	.byte	0x04, 0x12
        /*003e*/ 	.short	(.L_11 - .L_10)
	.align		4
.L_10:
        /*0040*/ 	.word	index@(_Z7conv_k3PKiS0_Piii)
        /*0044*/ 	.word	0x00000000
.L_11:


//--------------------- .nv.compat                --------------------------
	.section	.nv.compat,"",@"SHT_CUDA_COMPAT_INFO"
	.align	4
        /*0000*/ 	.byte	0x02, 0x09, 0x00, 0x00, 0x02, 0x02, 0x01, 0x00, 0x02, 0x05, 0x05, 0x00, 0x03, 0x07, 0x01, 0x01
        /*0010*/ 	.byte	0x02, 0x03, 0x00, 0x00, 0x02, 0x06, 0x01, 0x00, 0x04, 0x0b, 0x08, 0x00, 0x09, 0x00, 0x00, 0x00
        /*0020*/ 	.byte	0x00, 0x00, 0x00, 0x00


//--------------------- .nv.info._Z8sobel_exPKiPiii --------------------------
	.section	.nv.info._Z8sobel_exPKiPiii,"",@"SHT_CUDA_INFO"
	.sectionflags	@""
	.align	4


	//----- nvinfo : EIATTR_CUDA_API_VERSION
	.align		4
        /*0000*/ 	.byte	0x04, 0x37
        /*0002*/ 	.short	(.L_13 - .L_12)
.L_12:
        /*0004*/ 	.word	0x00000082


	//----- nvinfo : EIATTR_KPARAM_INFO
	.align		4
.L_13:
        /*0008*/ 	.byte	0x04, 0x17
        /*000a*/ 	.short	(.L_15 - .L_14)
.L_14:
        /*000c*/ 	.word	0x00000000
        /*0010*/ 	.short	0x0003
        /*0012*/ 	.short	0x0014
        /*0014*/ 	.byte	0x00, 0xf0, 0x11, 0x00


	//----- nvinfo : EIATTR_KPARAM_INFO
	.align		4
.L_15:
        /*0018*/ 	.byte	0x04, 0x17
        /*001a*/ 	.short	(.L_17 - .L_16)
.L_16:
        /*001c*/ 	.word	0x00000000
        /*0020*/ 	.short	0x0002
        /*0022*/ 	.short	0x0010
        /*0024*/ 	.byte	0x00, 0xf0, 0x11, 0x00


	//----- nvinfo : EIATTR_KPARAM_INFO
	.align		4
.L_17:
        /*0028*/ 	.byte	0x04, 0x17
        /*002a*/ 	.short	(.L_19 - .L_18)
.L_18:
        /*002c*/ 	.word	0x00000000
        /*0030*/ 	.short	0x0001
        /*0032*/ 	.short	0x0008
        /*0034*/ 	.byte	0x00, 0xf5, 0x21, 0x00


	//----- nvinfo : EIATTR_KPARAM_INFO
	.align		4
.L_19:
        /*0038*/ 	.byte	0x04, 0x17
        /*003a*/ 	.short	(.L_21 - .L_20)
.L_20:
        /*003c*/ 	.word	0x00000000
        /*0040*/ 	.short	0x0000
        /*0042*/ 	.short	0x0000
        /*0044*/ 	.byte	0x00, 0xf5, 0x21, 0x00


	//----- nvinfo : EIATTR_SPARSE_MMA_MASK
	.align		4
.L_21:
        /*0048*/ 	.byte	0x03, 0x50
        /*004a*/ 	.short	0x0000


	//----- nvinfo : EIATTR_MAXREG_COUNT
	.align		4
        /*004c*/ 	.byte	0x03, 0x1b
        /*004e*/ 	.short	0x00ff


	//----- nvinfo : EIATTR_MERCURY_ISA_VERSION
	.align		4
        /*0050*/ 	.byte	0x03, 0x5f
        /*0052*/ 	.short	0x0101


	//----- nvinfo : EIATTR_VRC_CTA_INIT_COUNT
	.align		4
        /*0054*/ 	.byte	0x02, 0x4a
	.zero		1
	.zero		1


	//----- nvinfo : EIATTR_EXIT_INSTR_OFFSETS
	.align		4
        /*0058*/ 	.byte	0x04, 0x1c
        /*005a*/ 	.short	(.L_23 - .L_22)


	//   ....[0]....
.L_22:
        /*005c*/ 	.word	0x00000100


	//   ....[1]....
        /*0060*/ 	.word	0x00000310


	//----- nvinfo : EIATTR_CBANK_PARAM_SIZE
	.align		4
.L_23:
        /*0064*/ 	.byte	0x03, 0x19
        /*0066*/ 	.short	0x0018


	//----- nvinfo : EIATTR_PARAM_CBANK
	.align		4
        /*0068*/ 	.byte	0x04, 0x0a
        /*006a*/ 	.short	(.L_25 - .L_24)
	.align		4
.L_24:
        /*006c*/ 	.word	index@(.nv.constant0._Z8sobel_exPKiPiii)
        /*0070*/ 	.short	0x0380
        /*0072*/ 	.short	0x0018


	//----- nvinfo : EIATTR_SW_WAR
	.align		4
.L_25:
        /*0074*/ 	.byte	0x04, 0x36
        /*0076*/ 	.short	(.L_27 - .L_26)
.L_26:
        /*0078*/ 	.word	0x00000008
.L_27:


//--------------------- .nv.info._Z7conv_k3PKiS0_Piii --------------------------
	.section	.nv.info._Z7conv_k3PKiS0_Piii,"",@"SHT_CUDA_INFO"
	.sectionflags	@""
	.align	4


	//----- nvinfo : EIATTR_CUDA_API_VERSION
	.align		4
        /*0000*/ 	.byte	0x04, 0x37
        /*0002*/ 	.short	(.L_29 - .L_28)
.L_28:
        /*0004*/ 	.word	0x00000082


	//----- nvinfo : EIATTR_KPARAM_INFO
	.align		4
.L_29:
        /*0008*/ 	.byte	0x04, 0x17
        /*000a*/ 	.short	(.L_31 - .L_30)
.L_30:
        /*000c*/ 	.word	0x00000000
        /*0010*/ 	.short	0x0004
        /*0012*/ 	.short	0x001c
        /*0014*/ 	.byte	0x00, 0xf0, 0x11, 0x00


	//----- nvinfo : EIATTR_KPARAM_INFO
	.align		4
.L_31:
        /*0018*/ 	.byte	0x04, 0x17
        /*001a*/ 	.short	(.L_33 - .L_32)
.L_32:
        /*001c*/ 	.word	0x00000000
        /*0020*/ 	.short	0x0003
        /*0022*/ 	.short	0x0018
        /*0024*/ 	.byte	0x00, 0xf0, 0x11, 0x00


	//----- nvinfo : EIATTR_KPARAM_INFO
	.align		4
.L_33:
        /*0028*/ 	.byte	0x04, 0x17
        /*002a*/ 	.short	(.L_35 - .L_34)
.L_34:
        /*002c*/ 	.word	0x00000000
        /*0030*/ 	.short	0x0002
        /*0032*/ 	.short	0x0010
        /*0034*/ 	.byte	0x00, 0xf5, 0x21, 0x00


	//----- nvinfo : EIATTR_KPARAM_INFO
	.align		4
.L_35:
        /*0038*/ 	.byte	0x04, 0x17
        /*003a*/ 	.short	(.L_37 - .L_36)
.L_36:
        /*003c*/ 	.word	0x00000000
        /*0040*/ 	.short	0x0001
        /*0042*/ 	.short	0x0008
        /*0044*/ 	.byte	0x00, 0xf5, 0x21, 0x00


	//----- nvinfo : EIATTR_KPARAM_INFO
	.align		4
.L_37:
        /*0048*/ 	.byte	0x04, 0x17
        /*004a*/ 	.short	(.L_39 - .L_38)
.L_38:
        /*004c*/ 	.word	0x00000000
        /*0050*/ 	.short	0x0000
        /*0052*/ 	.short	0x0000
        /*0054*/ 	.byte	0x00, 0xf5, 0x21, 0x00


	//----- nvinfo : EIATTR_SPARSE_MMA_MASK
	.align		4
.L_39:
        /*0058*/ 	.byte	0x03, 0x50
        /*005a*/ 	.short	0x0000


	//----- nvinfo : EIATTR_MAXREG_COUNT
	.align		4
        /*005c*/ 	.byte	0x03, 0x1b
        /*005e*/ 	.short	0x00ff


	//----- nvinfo : EIATTR_MERCURY_ISA_VERSION
	.align		4
        /*0060*/ 	.byte	0x03, 0x5f
        /*0062*/ 	.short	0x0101


	//----- nvinfo : EIATTR_VRC_CTA_INIT_COUNT
	.align		4
        /*0064*/ 	.byte	0x02, 0x4a
	.zero		1
	.zero		1


	//----- nvinfo : EIATTR_EXIT_INSTR_OFFSETS
	.align		4
        /*0068*/ 	.byte	0x04, 0x1c
        /*006a*/ 	.short	(.L_41 - .L_40)


	//   ....[0]....
.L_40:
        /*006c*/ 	.word	0x00000100


	//   ....[1]....
        /*0070*/ 	.word	0x00000380


	//----- nvinfo : EIATTR_CBANK_PARAM_SIZE
	.align		4
.L_41:
        /*0074*/ 	.byte	0x03, 0x19
        /*0076*/ 	.short	0x0020


	//----- nvinfo : EIATTR_PARAM_CBANK
	.align		4
        /*0078*/ 	.byte	0x04, 0x0a
        /*007a*/ 	.short	(.L_43 - .L_42)
	.align		4
.L_42:
        /*007c*/ 	.word	index@(.nv.constant0._Z7conv_k3PKiS0_Piii)
        /*0080*/ 	.short	0x0380
        /*0082*/ 	.short	0x0020


	//----- nvinfo : EIATTR_SW_WAR
	.align		4
.L_43:
        /*0084*/ 	.byte	0x04, 0x36
        /*0086*/ 	.short	(.L_45 - .L_44)
.L_44:
        /*0088*/ 	.word	0x00000008
.L_45:


//--------------------- .nv.callgraph             --------------------------
	.section	.nv.callgraph,"",@"SHT_CUDA_CALLGRAPH"
	.align	4
	.sectionentsize	8
	.align		4
        /*0000*/ 	.word	0x00000000
	.align		4
        /*0004*/ 	.word	0xffffffff
	.align		4
        /*0008*/ 	.word	0x00000000
	.align		4
        /*000c*/ 	.word	0xfffffffe
	.align		4
        /*0010*/ 	.word	0x00000000
	.align		4
        /*0014*/ 	.word	0xfffffffd
	.align		4
        /*0018*/ 	.word	0x00000000
	.align		4
        /*001c*/ 	.word	0xfffffffc


//--------------------- .text._Z8sobel_exPKiPiii  --------------------------
	.section	.text._Z8sobel_exPKiPiii,"ax",@progbits
	.align	128
        .global         _Z8sobel_exPKiPiii
        .type           _Z8sobel_exPKiPiii,@function
        .size           _Z8sobel_exPKiPiii,(.L_x_2 - _Z8sobel_exPKiPiii)
        .other          _Z8sobel_exPKiPiii,@"STO_CUDA_ENTRY STV_DEFAULT"
_Z8sobel_exPKiPiii:
.text._Z8sobel_exPKiPiii:
[----:B------:R-:W-:Y:S01]  /*0000*/  LDC R1, c[0x0][0x37c] ;  /* 0x0000df00ff017b82 */ /* 0x000fe20000000800 */
[----:B------:R-:W0:Y:S07]  /*0010*/  S2R R0, SR_CTAID.X ;  /* 0x0000000000007919 */ /* 0x000e2e0000002500 */
[----:B------:R-:W1:Y:S01]  /*0020*/  LDC.64 R2, c[0x0][0x390] ;  /* 0x0000e400ff027b82 */ /* 0x000e620000000a00 */
[----:B------:R-:W0:Y:S01]  /*0030*/  LDCU UR4, c[0x0][0x360] ;  /* 0x00006c00ff0477ac */ /* 0x000e220008000800 */
[----:B------:R-:W0:Y:S01]  /*0040*/  S2R R5, SR_TID.X ;  /* 0x0000000000057919 */ /* 0x000e220000002100 */
[----:B------:R-:W2:Y:S01]  /*0050*/  LDCU UR5, c[0x0][0x364] ;  /* 0x00006c80ff0577ac */ /* 0x000ea20008000800 */
[----:B------:R-:W2:Y:S01]  /*0060*/  S2R R4, SR_CTAID.Y ;  /* 0x0000000000047919 */ /* 0x000ea20000002600 */
[----:B------:R-:W2:Y:S01]  /*0070*/  S2R R7, SR_TID.Y ;  /* 0x0000000000077919 */ /* 0x000ea20000002200 */
[----:B0-----:R-:W-:-:S02]  /*0080*/  IMAD R0, R0, UR4, R5 ;  /* 0x0000000400007c24 */ /* 0x001fc4000f8e0205 */
[----:B-1----:R-:W-:-:S05]  /*0090*/  VIADD R5, R3, 0xffffffff ;  /* 0xffffffff03057836 */ /* 0x002fca0000000000 */
[----:B------:R-:W-:Y:S01]  /*00a0*/  ISETP.GE.AND P0, PT, R0, R5, PT ;  /* 0x000000050000720c */ /* 0x000fe20003f06270 */
[----:B--2---:R-:W-:Y:S02]  /*00b0*/  IMAD R4, R4, UR5, R7 ;  /* 0x0000000504047c24 */ /* 0x004fe4000f8e0207 */
[----:B------:R-:W-:Y:S01]  /*00c0*/  VIADD R5, R2, 0xffffffff ;  /* 0xffffffff02057836 */ /* 0x000fe20000000000 */
[----:B------:R-:W-:-:S04]  /*00d0*/  ISETP.LT.OR P0, PT, R0, 0x1, P0 ;  /* 0x000000010000780c */ /* 0x000fc80000701670 */
[----:B------:R-:W-:-:S04]  /*00e0*/  ISETP.EQ.OR P0, PT, R4, RZ, P0 ;  /* 0x000000ff0400720c */ /* 0x000fc80000702670 */
[----:B------:R-:W-:-:S13]  /*00f0*/  ISETP.GE.OR P0, PT, R4, R5, P0 ;  /* 0x000000050400720c */ /* 0x000fda0000706670 */
[----:B------:R-:W-:Y:S05]  /*0100*/  @P0 EXIT ;  /* 0x000000000000094d */ /* 0x000fea0003800000 */
[----:B------:R-:W0:Y:S01]  /*0110*/  LDC.64 R6, c[0x0][0x380] ;  /* 0x0000e000ff067b82 */ /* 0x000e220000000a00 */
[----:B------:R-:W-:Y:S01]  /*0120*/  IMAD R5, R4, R3, -R3 ;  /* 0x0000000304057224 */ /* 0x000fe200078e0a03 */
[----:B------:R-:W1:Y:S04]  /*0130*/  LDCU.64 UR4, c[0x0][0x358] ;  /* 0x00006b00ff0477ac */ /* 0x000e680008000a00 */
[----:B------:R-:W-:-:S05]  /*0140*/  IADD3 R5, PT, PT, R0, R5, RZ ;  /* 0x0000000500057210 */ /* 0x000fca0007ffe0ff */
[----:B0-----:R-:W-:-:S05]  /*0150*/  IMAD.WIDE R6, R5, 0x4, R6 ;  /* 0x0000000405067825 */ /* 0x001fca00078e0206 */
[----:B-1----:R-:W2:Y:S01]  /*0160*/  LDG.E R2, desc[UR4][R6.64+-0x4] ;  /* 0xfffffc0406027981 */ /* 0x002ea2000c1e1900 */
[----:B------:R-:W-:-:S03]  /*0170*/  IMAD.WIDE R8, R3, 0x4, R6 ;  /* 0x0000000403087825 */ /* 0x000fc600078e0206 */
[----:B------:R-:W2:Y:S01]  /*0180*/  LDG.E R13, desc[UR4][R6.64+0x4] ;  /* 0x00000404060d7981 */ /* 0x000ea2000c1e1900 */
[----:B------:R-:W-:-:S03]  /*0190*/  IMAD.WIDE R10, R3, 0x4, R8 ;  /* 0x00000004030a7825 */ /* 0x000fc600078e0208 */
[----:B------:R-:W3:Y:S04]  /*01a0*/  LDG.E R14, desc[UR4][R8.64+0x4] ;  /* 0x00000404080e7981 */ /* 0x000ee8000c1e1900 */
[----:B------:R-:W4:Y:S04]  /*01b0*/  LDG.E R15, desc[UR4][R10.64+-0x4] ;  /* 0xfffffc040a0f7981 */ /* 0x000f28000c1e1900 */
[----:B------:R-:W4:Y:S04]  /*01c0*/  LDG.E R16, desc[UR4][R10.64] ;  /* 0x000000040a107981 */ /* 0x000f28000c1e1900 */
[----:B------:R0:W5:Y:S04]  /*01d0*/  LDG.E R5, desc[UR4][R6.64] ;  /* 0x0000000406057981 */ /* 0x000168000c1e1900 */
[----:B------:R-:W5:Y:S04]  /*01e0*/  LDG.E R12, desc[UR4][R8.64+-0x4] ;  /* 0xfffffc04080c7981 */ /* 0x000f68000c1e1900 */
[----:B------:R-:W5:Y:S01]  /*01f0*/  LDG.E R17, desc[UR4][R10.64+0x4] ;  /* 0x000004040a117981 */ /* 0x000f62000c1e1900 */
[----:B0-----:R-:W0:Y:S01]  /*0200*/  LDC.64 R6, c[0x0][0x388] ;  /* 0x0000e200ff067b82 */ /* 0x001e220000000a00 */
[----:B------:R-:W-:-:S04]  /*0210*/  IMAD R3, R4, R3, R0 ;  /* 0x0000000304037224 */ /* 0x000fc800078e0200 */
[----:B0-----:R-:W-:-:S04]  /*0220*/  IMAD.WIDE R6, R3, 0x4, R6 ;  /* 0x0000000403067825 */ /* 0x001fc800078e0206 */
[----:B--2---:R-:W-:Y:S02]  /*0230*/  IMAD.IADD R19, R2, 0x1, -R13 ;  /* 0x0000000102137824 */ /* 0x004fe400078e0a0d */
[--C-:B----4-:R-:W-:Y:S02]  /*0240*/  IMAD R18, R16, 0x2, R15.reuse ;  /* 0x0000000210127824 */ /* 0x110fe400078e020f */
[----:B---3--:R-:W-:Y:S01]  /*0250*/  IMAD R14, R14, 0x2, R16 ;  /* 0x000000020e0e7824 */ /* 0x008fe200078e0210 */
[----:B-----5:R-:W-:Y:S02]  /*0260*/  LEA R2, R5, R2, 0x1 ;  /* 0x0000000205027211 */ /* 0x020fe400078e08ff */
[----:B------:R-:W-:Y:S02]  /*0270*/  LEA R12, R12, R19, 0x1 ;  /* 0x000000130c0c7211 */ /* 0x000fe400078e08ff */
[----:B------:R-:W-:Y:S02]  /*0280*/  IADD3 R17, PT, PT, R17, R18, RZ ;  /* 0x0000001211117210 */ /* 0x000fe40007ffe0ff */
[----:B------:R-:W-:-:S02]  /*0290*/  IADD3 R12, PT, PT, -R14, R12, R15 ;  /* 0x0000000c0e0c7210 */ /* 0x000fc40007ffe10f */
[----:B------:R-:W-:Y:S02]  /*02a0*/  IADD3 R2, PT, PT, -R17, R2, R13 ;  /* 0x0000000211027210 */ /* 0x000fe40007ffe10d */
[----:B------:R-:W-:Y:S02]  /*02b0*/  IABS R5, R12 ;  /* 0x0000000c00057213 */ /* 0x000fe40000000000 */
[----:B------:R-:W-:-:S05]  /*02c0*/  IABS R2, R2 ;  /* 0x0000000200027213 */ /* 0x000fca0000000000 */
[----:B------:R-:W-:-:S05]  /*02d0*/  IMAD.IADD R2, R2, 0x1, R5 ;  /* 0x0000000102027824 */ /* 0x000fca00078e0205 */
[----:B------:R-:W-:-:S04]  /*02e0*/  LEA.HI R2, R2, R2, RZ, 0x1 ;  /* 0x0000000202027211 */ /* 0x000fc800078f08ff */
[----:B------:R-:W-:-:S05]  /*02f0*/  SHF.R.S32.HI R3, RZ, 0x1, R2 ;  /* 0x00000001ff037819 */ /* 0x000fca0000011402 */
[----:B------:R-:W-:Y:S01]  /*0300*/  STG.E desc[UR4][R6.64], R3 ;  /* 0x0000000306007986 */ /* 0x000fe2000c101904 */
[----:B------:R-:W-:Y:S05]  /*0310*/  EXIT ;  /* 0x000000000000794d */ /* 0x000fea0003800000 */
.L_x_0:
[----:B------:R-:W-:-:S00]  /*0320*/  BRA `(.L_x_0) ;  /* 0xfffffffc00fc7947 */ /* 0x000fc0000383ffff */
[----:B------:R-:W-:-:S00]  /*0330*/  NOP ;  /* 0x0000000000007918 */ /* 0x000fc00000000000 */
        /* <DEDUP_REMOVED lines=12> */
.L_x_2:


//--------------------- .text._Z7conv_k3PKiS0_Piii --------------------------
	.section	.text._Z7conv_k3PKiS0_Piii,"ax",@progbits
	.align	128
        .global         _Z7conv_k3PKiS0_Piii
        .type           _Z7conv_k3PKiS0_Piii,@function
        .size           _Z7conv_k3PKiS0_Piii,(.L_x_3 - _Z7conv_k3PKiS0_Piii)
        .other          _Z7conv_k3PKiS0_Piii,@"STO_CUDA_ENTRY STV_DEFAULT"
_Z7conv_k3PKiS0_Piii:
.text._Z7conv_k3PKiS0_Piii:
        /* <DEDUP_REMOVED lines=8> */
[----:B0-----:R-:W-:Y:S01]  /*0080*/  IMAD R10, R10, UR4, R5 ;  /* 0x000000040a0a7c24 */ /* 0x001fe2000f8e0205 */
[----:B-1----:R-:W-:-:S04]  /*0090*/  IADD3 R5, PT, PT, R3, -0x1, RZ ;  /* 0xffffffff03057810 */ /* 0x002fc80007ffe0ff */
[----:B------:R-:W-:Y:S02]  /*00a0*/  ISETP.GE.AND P0, PT, R10, R5, PT ;  /* 0x000000050a00720c */ /* 0x000fe40003f06270 */
[----:B------:R-:W-:Y:S01]  /*00b0*/  IADD3 R5, PT, PT, R2, -0x1, RZ ;  /* 0xffffffff02057810 */ /* 0x000fe20007ffe0ff */
[----:B--2---:R-:W-:Y:S01]  /*00c0*/  IMAD R0, R0, UR5, R7 ;  /* 0x0000000500007c24 */ /* 0x004fe2000f8e0207 */
[----:B------:R-:W-:-:S04]  /*00d0*/  ISETP.LT.OR P0, PT, R10, 0x1, P0 ;  /* 0x000000010a00780c */ /* 0x000fc80000701670 */
[----:B------:R-:W-:-:S04]  /*00e0*/  ISETP.EQ.OR P0, PT, R0, RZ, P0 ;  /* 0x000000ff0000720c */ /* 0x000fc80000702670 */
[----:B------:R-:W-:-:S13]  /*00f0*/  ISETP.GE.OR P0, PT, R0, R5, P0 ;  /* 0x000000050000720c */ /* 0x000fda0000706670 */
[----:B------:R-:W-:Y:S05]  /*0100*/  @P0 EXIT ;  /* 0x000000000000094d */ /* 0x000fea0003800000 */
[----:B------:R-:W0:Y:S01]  /*0110*/  LDC.64 R20, c[0x0][0x380] ;  /* 0x0000e000ff147b82 */ /* 0x000e220000000a00 */
[----:B------:R-:W1:Y:S01]  /*0120*/  LDCU.64 UR4, c[0x0][0x358] ;  /* 0x00006b00ff0477ac */ /* 0x000e620008000a00 */
[----:B------:R-:W-:-:S05]  /*0130*/  IMAD R7, R0, R3, -R3 ;  /* 0x0000000300077224 */ /* 0x000fca00078e0a03 */
[----:B------:R-:W-:Y:S01]  /*0140*/  IADD3 R7, PT, PT, R10, R7, RZ ;  /* 0x000000070a077210 */ /* 0x000fe20007ffe0ff */
[----:B------:R-:W2:Y:S04]  /*0150*/  LDC.64 R4, c[0x0][0x388] ;  /* 0x0000e200ff047b82 */ /* 0x000ea80000000a00 */
[----:B0-----:R-:W-:-:S05]  /*0160*/  IMAD.WIDE R20, R7, 0x4, R20 ;  /* 0x0000000407147825 */ /* 0x001fca00078e0214 */
[----:B-1----:R-:W3:Y:S04]  /*0170*/  LDG.E R26, desc[UR4][R20.64+-0x4] ;  /* 0xfffffc04141a7981 */ /* 0x002ee8000c1e1900 */
[----:B--2---:R-:W3:Y:S01]  /*0180*/  LDG.E R27, desc[UR4][R4.64] ;  /* 0x00000004041b7981 */ /* 0x004ee2000c1e1900 */
[----:B------:R-:W-:-:S03]  /*0190*/  IMAD.WIDE R8, R3, 0x4, R20 ;  /* 0x0000000403087825 */ /* 0x000fc600078e0214 */
[----:B------:R-:W2:Y:S04]  /*01a0*/  LDG.E R18, desc[UR4][R4.64+0x4] ;  /* 0x0000040404127981 */ /* 0x000ea8000c1e1900 */
[----:B------:R-:W2:Y:S04]  /*01b0*/  LDG.E R17, desc[UR4][R20.64] ;  /* 0x0000000414117981 */ /* 0x000ea8000c1e1900 */
[----:B------:R-:W4:Y:S04]  /*01c0*/  LDG.E R2, desc[UR4][R20.64+0x4] ;  /* 0x0000040414027981 */ /* 0x000f28000c1e1900 */
[----:B------:R-:W4:Y:S04]  /*01d0*/  LDG.E R11, desc[UR4][R4.64+0x8] ;  /* 0x00000804040b7981 */ /* 0x000f28000c1e1900 */
[----:B------:R-:W5:Y:S04]  /*01e0*/  LDG.E R16, desc[UR4][R4.64+0xc] ;  /* 0x00000c0404107981 */ /* 0x000f68000c1e1900 */
[----:B------:R-:W5:Y:S01]  /*01f0*/  LDG.E R15, desc[UR4][R8.64+-0x4] ;  /* 0xfffffc04080f7981 */ /* 0x000f62000c1e1900 */
[----:B------:R-:W-:-:S03]  /*0200*/  IMAD.WIDE R6, R3, 0x4, R8 ;  /* 0x0000000403067825 */ /* 0x000fc600078e0208 */
[----:B------:R-:W5:Y:S04]  /*0210*/  LDG.E R14, desc[UR4][R4.64+0x10] ;  /* 0x00001004040e7981 */ /* 0x000f68000c1e1900 */
[----:B------:R-:W5:Y:S04]  /*0220*/  LDG.E R13, desc[UR4][R8.64] ;  /* 0x00000004080d7981 */ /* 0x000f68000c1e1900 */
[----:B------:R0:W5:Y:S04]  /*0230*/  LDG.E R12, desc[UR4][R8.64+0x4] ;  /* 0x00000404080c7981 */ /* 0x000168000c1e1900 */
[----:B------:R-:W5:Y:S04]  /*0240*/  LDG.E R25, desc[UR4][R4.64+0x14] ;  /* 0x0000140404197981 */ /* 0x000f68000c1e1900 */
[----:B------:R-:W5:Y:S01]  /*0250*/  LDG.E R23, desc[UR4][R4.64+0x18] ;  /* 0x0000180404177981 */ /* 0x000f62000c1e1900 */
[----:B0-----:R-:W0:Y:S03]  /*0260*/  LDC.64 R8, c[0x0][0x390] ;  /* 0x0000e400ff087b82 */ /* 0x001e260000000a00 */
[----:B------:R-:W5:Y:S04]  /*0270*/  LDG.E R22, desc[UR4][R6.64+-0x4] ;  /* 0xfffffc0406167981 */ /* 0x000f68000c1e1900 */
[----:B------:R-:W5:Y:S04]  /*0280*/  LDG.E R21, desc[UR4][R4.64+0x1c] ;  /* 0x00001c0404157981 */ /* 0x000f68000c1e1900 */
[----:B------:R-:W5:Y:S04]  /*0290*/  LDG.E R20, desc[UR4][R6.64] ;  /* 0x0000000406147981 */ /* 0x000f68000c1e1900 */
[----:B------:R-:W5:Y:S04]  /*02a0*/  LDG.E R19, desc[UR4][R6.64+0x4] ;  /* 0x0000040406137981 */ /* 0x000f68000c1e1900 */
[----:B------:R-:W5:Y:S01]  /*02b0*/  LDG.E R24, desc[UR4][R4.64+0x20] ;  /* 0x0000200404187981 */ /* 0x000f62000c1e1900 */
[----:B------:R-:W-:-:S04]  /*02c0*/  IMAD R3, R0, R3, R10 ;  /* 0x0000000300037224 */ /* 0x000fc800078e020a */
[----:B0-----:R-:W-:-:S04]  /*02d0*/  IMAD.WIDE R8, R3, 0x4, R8 ;  /* 0x0000000403087825 */ /* 0x001fc800078e0208 */
[----:B---3--:R-:W-:-:S04]  /*02e0*/  IMAD R26, R26, R27, RZ ;  /* 0x0000001b1a1a7224 */ /* 0x008fc800078e02ff */
[----:B--2---:R-:W-:-:S04]  /*02f0*/  IMAD R17, R17, R18, R26 ;  /* 0x0000001211117224 */ /* 0x004fc800078e021a */
[----:B----4-:R-:W-:-:S04]  /*0300*/  IMAD R2, R2, R11, R17 ;  /* 0x0000000b02027224 */ /* 0x010fc800078e0211 */
[----:B-----5:R-:W-:-:S04]  /*0310*/  IMAD R2, R15, R16, R2 ;  /* 0x000000100f027224 */ /* 0x020fc800078e0202 */
[----:B------:R-:W-:-:S04]  /*0320*/  IMAD R2, R13, R14, R2 ;  /* 0x0000000e0d027224 */ /* 0x000fc800078e0202 */
[----:B------:R-:W-:-:S04]  /*0330*/  IMAD R2, R12, R25, R2 ;  /* 0x000000190c027224 */ /* 0x000fc800078e0202 */
[----:B------:R-:W-:-:S04]  /*0340*/  IMAD R2, R22, R23, R2 ;  /* 0x0000001716027224 */ /* 0x000fc800078e0202 */
[----:B------:R-:W-:-:S04]  /*0350*/  IMAD R2, R20, R21, R2 ;  /* 0x0000001514027224 */ /* 0x000fc800078e0202 */
[----:B------:R-:W-:-:S05]  /*0360*/  IMAD R19, R19, R24, R2 ;  /* 0x0000001813137224 */ /* 0x000fca00078e0202 */
[----:B------:R-:W-:Y:S01]  /*0370*/  STG.E desc[UR4][R8.64], R19 ;  /* 0x0000001308007986 */ /* 0x000fe2000c101904 */
[----:B------:R-:W-:Y:S05]  /*0380*/  EXIT ;  /* 0x000000000000794d */ /* 0x000fea0003800000 */
.L_x_1:
        /* <DEDUP_REMOVED lines=15> */
.L_x_3:


//--------------------- .nv.shared.reserved.0     --------------------------
	.section	.nv.shared.reserved.0,"aw",@nobits
	.weak		__nv_reservedSMEM_offset_0_alias
	.size		__nv_reservedSMEM_offset_0_alias, 0, 64
	.other		__nv_reservedSMEM_offset_0_alias,@"STO_CUDA_RESERVED_SHARED STV_DEFAULT"
__nv_reservedSMEM_offset_0_alias:
	.zero		0
	.zero		64


//--------------------- .nv.constant0._Z8sobel_exPKiPiii --------------------------
	.section	.nv.constant0._Z8sobel_exPKiPiii,"a",@progbits
	.sectionflags	@""
	.align	4
.nv.constant0._Z8sobel_exPKiPiii:
	.zero		920


//--------------------- .nv.constant0._Z7conv_k3PKiS0_Piii --------------------------
	.section	.nv.constant0._Z7conv_k3PKiS0_Piii,"a",@progbits
	.sectionflags	@""
	.align	4
.nv.constant0._Z7conv_k3PKiS0_Piii:
	.zero		928


//--------------------- SYMBOLS --------------------------

	.type		.nv.reservedSmem.offset0,@object
	.size		.nv.reservedSmem.offset0,0x4
